//
// Generated by NVIDIA NVVM Compiler
//
// Compiler Build ID: CL-36424714
// Cuda compilation tools, release 13.0, V13.0.88
// Based on NVVM 20.0.0
//

.version 9.0
.target sm_100
.address_size 64

	// .globl	_Z22multiplyMatrixOnDevicePfS_S_iii

.visible .entry _Z22multiplyMatrixOnDevicePfS_S_iii(
	.param .u64 .ptr .align 1 _Z22multiplyMatrixOnDevicePfS_S_iii_param_0,
	.param .u64 .ptr .align 1 _Z22multiplyMatrixOnDevicePfS_S_iii_param_1,
	.param .u64 .ptr .align 1 _Z22multiplyMatrixOnDevicePfS_S_iii_param_2,
	.param .u32 _Z22multiplyMatrixOnDevicePfS_S_iii_param_3,
	.param .u32 _Z22multiplyMatrixOnDevicePfS_S_iii_param_4,
	.param .u32 _Z22multiplyMatrixOnDevicePfS_S_iii_param_5
)
{
	.reg .pred 	%p<13>;
	.reg .b32 	%r<43>;
	.reg .b32 	%f<68>;
	.reg .b64 	%rd<53>;

	ld.param.u64 	%rd7, [_Z22multiplyMatrixOnDevicePfS_S_iii_param_0];
	ld.param.u64 	%rd8, [_Z22multiplyMatrixOnDevicePfS_S_iii_param_1];
	ld.param.u64 	%rd6, [_Z22multiplyMatrixOnDevicePfS_S_iii_param_2];
	ld.param.u32 	%r20, [_Z22multiplyMatrixOnDevicePfS_S_iii_param_3];
	ld.param.u32 	%r18, [_Z22multiplyMatrixOnDevicePfS_S_iii_param_4];
	ld.param.u32 	%r19, [_Z22multiplyMatrixOnDevicePfS_S_iii_param_5];
	cvta.to.global.u64 	%rd1, %rd8;
	cvta.to.global.u64 	%rd2, %rd7;
	mov.u32 	%r22, %tid.x;
	mov.u32 	%r23, %ntid.x;
	mov.u32 	%r24, %ctaid.x;
	mad.lo.s32 	%r1, %r23, %r24, %r22;
	mov.u32 	%r25, %tid.y;
	mov.u32 	%r26, %ntid.y;
	mov.u32 	%r27, %ctaid.y;
	mad.lo.s32 	%r28, %r26, %r27, %r25;
	setp.ge.s32 	%p1, %r1, %r19;
	setp.ge.s32 	%p2, %r28, %r20;
	or.pred  	%p3, %p1, %p2;
	@%p3 bra 	$L__BB0_14;
	setp.lt.s32 	%p4, %r18, 1;
	mov.f32 	%f67, 0f00000000;
	@%p4 bra 	$L__BB0_13;
	mul.lo.s32 	%r3, %r18, %r28;
	and.b32  	%r4, %r18, 7;
	setp.lt.u32 	%p5, %r18, 8;
	mov.f32 	%f67, 0f00000000;
	mov.b32 	%r41, 0;
	@%p5 bra 	$L__BB0_5;
	and.b32  	%r41, %r18, 2147483640;
	neg.s32 	%r39, %r41;
	shl.b32 	%r7, %r19, 3;
	mul.wide.u32 	%rd9, %r3, 4;
	add.s64 	%rd10, %rd9, %rd2;
	add.s64 	%rd52, %rd10, 16;
	mov.f32 	%f67, 0f00000000;
	mul.wide.s32 	%rd13, %r19, 4;
	mov.u32 	%r38, %r1;
$L__BB0_4:
	.pragma "nounroll";
	ld.global.f32 	%f17, [%rd52+-16];
	mul.wide.s32 	%rd11, %r38, 4;
	add.s64 	%rd12, %rd1, %rd11;
	ld.global.f32 	%f18, [%rd12];
	fma.rn.f32 	%f19, %f17, %f18, %f67;
	ld.global.f32 	%f20, [%rd52+-12];
	add.s64 	%rd14, %rd12, %rd13;
	ld.global.f32 	%f21, [%rd14];
	fma.rn.f32 	%f22, %f20, %f21, %f19;
	ld.global.f32 	%f23, [%rd52+-8];
	add.s64 	%rd15, %rd14, %rd13;
	ld.global.f32 	%f24, [%rd15];
	fma.rn.f32 	%f25, %f23, %f24, %f22;
	ld.global.f32 	%f26, [%rd52+-4];
	add.s64 	%rd16, %rd15, %rd13;
	ld.global.f32 	%f27, [%rd16];
	fma.rn.f32 	%f28, %f26, %f27, %f25;
	ld.global.f32 	%f29, [%rd52];
	add.s64 	%rd17, %rd16, %rd13;
	ld.global.f32 	%f30, [%rd17];
	fma.rn.f32 	%f31, %f29, %f30, %f28;
	ld.global.f32 	%f32, [%rd52+4];
	add.s64 	%rd18, %rd17, %rd13;
	ld.global.f32 	%f33, [%rd18];
	fma.rn.f32 	%f34, %f32, %f33, %f31;
	ld.global.f32 	%f35, [%rd52+8];
	add.s64 	%rd19, %rd18, %rd13;
	ld.global.f32 	%f36, [%rd19];
	fma.rn.f32 	%f37, %f35, %f36, %f34;
	ld.global.f32 	%f38, [%rd52+12];
	add.s64 	%rd20, %rd19, %rd13;
	ld.global.f32 	%f39, [%rd20];
	fma.rn.f32 	%f67, %f38, %f39, %f37;
	add.s32 	%r39, %r39, 8;
	add.s32 	%r38, %r38, %r7;
	add.s64 	%rd52, %rd52, 32;
	setp.ne.s32 	%p6, %r39, 0;
	@%p6 bra 	$L__BB0_4;
$L__BB0_5:
	setp.eq.s32 	%p7, %r4, 0;
	@%p7 bra 	$L__BB0_13;
	and.b32  	%r13, %r18, 3;
	setp.lt.u32 	%p8, %r4, 4;
	@%p8 bra 	$L__BB0_8;
	add.s32 	%r30, %r41, %r3;
	mul.wide.u32 	%rd21, %r30, 4;
	add.s64 	%rd22, %rd2, %rd21;
	ld.global.f32 	%f41, [%rd22];
	mad.lo.s32 	%r31, %r41, %r19, %r1;
	mul.wide.s32 	%rd23, %r31, 4;
	add.s64 	%rd24, %rd1, %rd23;
	ld.global.f32 	%f42, [%rd24];
	fma.rn.f32 	%f43, %f41, %f42, %f67;
	cvt.u64.u32 	%rd25, %r3;
	cvt.u64.u32 	%rd26, %r41;
	add.s64 	%rd27, %rd26, %rd25;
	shl.b64 	%rd28, %rd27, 2;
	add.s64 	%rd29, %rd2, %rd28;
	ld.global.f32 	%f44, [%rd29+4];
	mul.wide.s32 	%rd30, %r19, 4;
	add.s64 	%rd31, %rd24, %rd30;
	ld.global.f32 	%f45, [%rd31];
	fma.rn.f32 	%f46, %f44, %f45, %f43;
	ld.global.f32 	%f47, [%rd29+8];
	add.s64 	%rd32, %rd31, %rd30;
	ld.global.f32 	%f48, [%rd32];
	fma.rn.f32 	%f49, %f47, %f48, %f46;
	ld.global.f32 	%f50, [%rd29+12];
	add.s64 	%rd33, %rd32, %rd30;
	ld.global.f32 	%f51, [%rd33];
	fma.rn.f32 	%f67, %f50, %f51, %f49;
	add.s32 	%r41, %r41, 4;
$L__BB0_8:
	setp.eq.s32 	%p9, %r13, 0;
	@%p9 bra 	$L__BB0_13;
	setp.eq.s32 	%p10, %r13, 1;
	@%p10 bra 	$L__BB0_11;
	add.s32 	%r32, %r41, %r3;
	mul.wide.u32 	%rd34, %r32, 4;
	add.s64 	%rd35, %rd2, %rd34;
	ld.global.f32 	%f53, [%rd35];
	mad.lo.s32 	%r33, %r41, %r19, %r1;
	mul.wide.s32 	%rd36, %r33, 4;
	add.s64 	%rd37, %rd1, %rd36;
	ld.global.f32 	%f54, [%rd37];
	fma.rn.f32 	%f55, %f53, %f54, %f67;
	cvt.u64.u32 	%rd38, %r3;
	cvt.u64.u32 	%rd39, %r41;
	add.s64 	%rd40, %rd39, %rd38;
	shl.b64 	%rd41, %rd40, 2;
	add.s64 	%rd42, %rd2, %rd41;
	ld.global.f32 	%f56, [%rd42+4];
	mul.wide.s32 	%rd43, %r19, 4;
	add.s64 	%rd44, %rd37, %rd43;
	ld.global.f32 	%f57, [%rd44];
	fma.rn.f32 	%f67, %f56, %f57, %f55;
	add.s32 	%r41, %r41, 2;
$L__BB0_11:
	and.b32  	%r34, %r18, 1;
	setp.eq.b32 	%p11, %r34, 1;
	not.pred 	%p12, %p11;
	@%p12 bra 	$L__BB0_13;
	add.s32 	%r35, %r41, %r3;
	mul.wide.u32 	%rd45, %r35, 4;
	add.s64 	%rd46, %rd2, %rd45;
	ld.global.f32 	%f58, [%rd46];
	mad.lo.s32 	%r36, %r41, %r19, %r1;
	mul.wide.s32 	%rd47, %r36, 4;
	add.s64 	%rd48, %rd1, %rd47;
	ld.global.f32 	%f59, [%rd48];
	fma.rn.f32 	%f67, %f58, %f59, %f67;
$L__BB0_13:
	mad.lo.s32 	%r37, %r19, %r28, %r1;
	cvta.to.global.u64 	%rd49, %rd6;
	mul.wide.s32 	%rd50, %r37, 4;
	add.s64 	%rd51, %rd49, %rd50;
	st.global.f32 	[%rd51], %f67;
$L__BB0_14:
	ret;

}


// ===== COMPILED SASS (sm_100) =====

	.target	sm_100

	.elftype	@"ET_EXEC"


//--------------------- .note.nv.tkinfo           --------------------------
	.section	.note.nv.tkinfo,"",@"SHT_NOTE"
	.sectionflags	@"SHF_NOTE_NV_TKINFO"
	.tkinfo
        /*0018*/ 	.word	0x00000002
        /*0030*/ 	.string	""
        /*0030*/ 	.string	"ptxas"
        /*0030*/ 	.string	"Cuda compilation tools, release 13.0, V13.0.88"
        /*0030*/ 	.string	"Build cuda_13.0.r13.0/compiler.36424714_0"
        /*0030*/ 	.string	"-arch sm_100 -m 64 "



//--------------------- .note.nv.cuinfo           --------------------------
	.section	.note.nv.cuinfo,"",@"SHT_NOTE"
	.sectionflags	@"SHF_NOTE_NV_CUINFO"
        /*0018*/ 	.short	0x0002
        /*001a*/ 	.short	0x0064
        /*001c*/ 	.short	0x0082
	.zero		2


//--------------------- .nv.info                  --------------------------
	.section	.nv.info,"",@"SHT_CUDA_INFO"
	.align	4


	//----- nvinfo : EIATTR_REGCOUNT
	.align		4
        /*0000*/ 	.byte	0x04, 0x2f
        /*0002*/ 	.short	(.L_1 - .L_0)
	.align		4
.L_0:
        /*0004*/ 	.word	index@(_Z22multiplyMatrixOnDevicePfS_S_iii)
        /*0008*/ 	.word	0x00000020


	//----- nvinfo : EIATTR_FRAME_SIZE
	.align		4
.L_1:
        /*000c*/ 	.byte	0x04, 0x11
        /*000e*/ 	.short	(.L_3 - .L_2)
	.align		4
.L_2:
        /*0010*/ 	.word	index@(_Z22multiplyMatrixOnDevicePfS_S_iii)
        /*0014*/ 	.word	0x00000000


	//----- nvinfo : EIATTR_MIN_STACK_SIZE
	.align		4
.L_3:
        /*0018*/ 	.byte	0x04, 0x12
        /*001a*/ 	.short	(.L_5 - .L_4)
	.align		4
.L_4:
        /*001c*/ 	.word	index@(_Z22multiplyMatrixOnDevicePfS_S_iii)
        /*0020*/ 	.word	0x00000000
.L_5:


//--------------------- .nv.compat                --------------------------
	.section	.nv.compat,"",@"SHT_CUDA_COMPAT_INFO"
	.align	4
        /*0000*/ 	.byte	0x02, 0x09, 0x00, 0x00, 0x02, 0x02, 0x01, 0x00, 0x02, 0x05, 0x05, 0x00, 0x03, 0x07, 0x01, 0x01
        /*0010*/ 	.byte	0x02, 0x03, 0x00, 0x00, 0x02, 0x06, 0x01, 0x00, 0x04, 0x0b, 0x08, 0x00, 0x09, 0x00, 0x00, 0x00
        /*0020*/ 	.byte	0x00, 0x00, 0x00, 0x00


//--------------------- .nv.info._Z22multiplyMatrixOnDevicePfS_S_iii --------------------------
	.section	.nv.info._Z22multiplyMatrixOnDevicePfS_S_iii,"",@"SHT_CUDA_INFO"
	.sectionflags	@""
	.align	4


	//----- nvinfo : EIATTR_CUDA_API_VERSION
	.align		4
        /*0000*/ 	.byte	0x04, 0x37
        /*0002*/ 	.short	(.L_7 - .L_6)
.L_6:
        /*0004*/ 	.word	0x00000082


	//----- nvinfo : EIATTR_KPARAM_INFO
	.align		4
.L_7:
        /*0008*/ 	.byte	0x04, 0x17
        /*000a*/ 	.short	(.L_9 - .L_8)
.L_8:
        /*000c*/ 	.word	0x00000000
        /*0010*/ 	.short	0x0005
        /*0012*/ 	.short	0x0020
        /*0014*/ 	.byte	0x00, 0xf0, 0x11, 0x00


	//----- nvinfo : EIATTR_KPARAM_INFO
	.align		4
.L_9:
        /*0018*/ 	.byte	0x04, 0x17
        /*001a*/ 	.short	(.L_11 - .L_10)
.L_10:
        /*001c*/ 	.word	0x00000000
        /*0020*/ 	.short	0x0004
        /*0022*/ 	.short	0x001c
        /*0024*/ 	.byte	0x00, 0xf0, 0x11, 0x00


	//----- nvinfo : EIATTR_KPARAM_INFO
	.align		4
.L_11:
        /*0028*/ 	.byte	0x04, 0x17
        /*002a*/ 	.short	(.L_13 - .L_12)
.L_12:
        /*002c*/ 	.word	0x00000000
        /*0030*/ 	.short	0x0003
        /*0032*/ 	.short	0x0018
        /*0034*/ 	.byte	0x00, 0xf0, 0x11, 0x00


	//----- nvinfo : EIATTR_KPARAM_INFO
	.align		4
.L_13:
        /*0038*/ 	.byte	0x04, 0x17
        /*003a*/ 	.short	(.L_15 - .L_14)
.L_14:
        /*003c*/ 	.word	0x00000000
        /*0040*/ 	.short	0x0002
        /*0042*/ 	.short	0x0010
        /*0044*/ 	.byte	0x00, 0xf5, 0x21, 0x00


	//----- nvinfo : EIATTR_KPARAM_INFO
	.align		4
.L_15:
        /*0048*/ 	.byte	0x04, 0x17
        /*004a*/ 	.short	(.L_17 - .L_16)
.L_16:
        /*004c*/ 	.word	0x00000000
        /*0050*/ 	.short	0x0001
        /*0052*/ 	.short	0x0008
        /*0054*/ 	.byte	0x00, 0xf5, 0x21, 0x00


	//----- nvinfo : EIATTR_KPARAM_INFO
	.align		4
.L_17:
        /*0058*/ 	.byte	0x04, 0x17
        /*005a*/ 	.short	(.L_19 - .L_18)
.L_18:
        /*005c*/ 	.word	0x00000000
        /*0060*/ 	.short	0x0000
        /*0062*/ 	.short	0x0000
        /*0064*/ 	.byte	0x00, 0xf5, 0x21, 0x00


	//----- nvinfo : EIATTR_SPARSE_MMA_MASK
	.align		4
.L_19:
        /*0068*/ 	.byte	0x03, 0x50
        /*006a*/ 	.short	0x0000


	//----- nvinfo : EIATTR_MAXREG_COUNT
	.align		4
        /*006c*/ 	.byte	0x03, 0x1b
        /*006e*/ 	.short	0x00ff


	//----- nvinfo : EIATTR_MERCURY_ISA_VERSION
	.align		4
        /*0070*/ 	.byte	0x03, 0x5f
        /*0072*/ 	.short	0x0101


	//----- nvinfo : EIATTR_VRC_CTA_INIT_COUNT
	.align		4
        /*0074*/ 	.byte	0x02, 0x4a
	.zero		1
	.zero		1


	//----- nvinfo : EIATTR_EXIT_INSTR_OFFSETS
	.align		4
        /*0078*/ 	.byte	0x04, 0x1c
        /*007a*/ 	.short	(.L_21 - .L_20)


	//   ....[0]....
.L_20:
        /*007c*/ 	.word	0x000000d0


	//   ....[1]....
        /*0080*/ 	.word	0x000008f0


	//----- nvinfo : EIATTR_CBANK_PARAM_SIZE
	.align		4
.L_21:
        /*0084*/ 	.byte	0x03, 0x19
        /*0086*/ 	.short	0x0024


	//----- nvinfo : EIATTR_PARAM_CBANK
	.align		4
        /*0088*/ 	.byte	0x04, 0x0a
        /*008a*/ 	.short	(.L_23 - .L_22)
	.align		4
.L_22:
        /*008c*/ 	.word	index@(.nv.constant0._Z22multiplyMatrixOnDevicePfS_S_iii)
        /*0090*/ 	.short	0x0380
        /*0092*/ 	.short	0x0024


	//----- nvinfo : EIATTR_SW_WAR
	.align		4
.L_23:
        /*0094*/ 	.byte	0x04, 0x36
        /*0096*/ 	.short	(.L_25 - .L_24)
.L_24:
        /*0098*/ 	.word	0x00000008
.L_25:


//--------------------- .nv.callgraph             --------------------------
	.section	.nv.callgraph,"",@"SHT_CUDA_CALLGRAPH"
	.align	4
	.sectionentsize	8
	.align		4
        /*0000*/ 	.word	0x00000000
	.align		4
        /*0004*/ 	.word	0xffffffff
	.align		4
        /*0008*/ 	.word	0x00000000
	.align		4
        /*000c*/ 	.word	0xfffffffe
	.align		4
        /*0010*/ 	.word	0x00000000
	.align		4
        /*0014*/ 	.word	0xfffffffd
	.align		4
        /*0018*/ 	.word	0x00000000
	.align		4
        /*001c*/ 	.word	0xfffffffc


//--------------------- .text._Z22multiplyMatrixOnDevicePfS_S_iii --------------------------
	.section	.text._Z22multiplyMatrixOnDevicePfS_S_iii,"ax",@progbits
	.align	128
        .global         _Z22multiplyMatrixOnDevicePfS_S_iii
        .type           _Z22multiplyMatrixOnDevicePfS_S_iii,@function
        .size           _Z22multiplyMatrixOnDevicePfS_S_iii,(.L_x_5 - _Z22multiplyMatrixOnDevicePfS_S_iii)
        .other          _Z22multiplyMatrixOnDevicePfS_S_iii,@"STO_CUDA_ENTRY STV_DEFAULT"
_Z22multiplyMatrixOnDevicePfS_S_iii:
.text._Z22multiplyMatrixOnDevicePfS_S_iii:
[----:B------:R-:W-:Y:S01]  /*0000*/  LDC R1, c[0x0][0x37c] ;  /* 0x0000df00ff017b82 */ /* 0x000fe20000000800 */
[----:B------:R-:W0:Y:S01]  /*0010*/  S2R R0, SR_TID.Y ;  /* 0x0000000000007919 */ /* 0x000e220000002200 */
[----:B------:R-:W1:Y:S06]  /*0020*/  LDCU UR4, c[0x0][0x360] ;  /* 0x00006c00ff0477ac */ /* 0x000e6c0008000800 */
[----:B------:R-:W2:Y:S01]  /*0030*/  LDC R17, c[0x0][0x3a0] ;  /* 0x0000e800ff117b82 */ /* 0x000ea20000000800 */
[----:B------:R-:W0:Y:S01]  /*0040*/  S2R R5, SR_CTAID.Y ;  /* 0x0000000000057919 */ /* 0x000e220000002600 */
[----:B------:R-:W0:Y:S01]  /*0050*/  LDCU UR5, c[0x0][0x364] ;  /* 0x00006c80ff0577ac */ /* 0x000e220008000800 */
[----:B------:R-:W1:Y:S01]  /*0060*/  S2R R16, SR_TID.X ;  /* 0x0000000000107919 */ /* 0x000e620000002100 */
[----:B------:R-:W3:Y:S01]  /*0070*/  LDCU UR6, c[0x0][0x398] ;  /* 0x00007300ff0677ac */ /* 0x000ee20008000800 */
[----:B------:R-:W1:Y:S01]  /*0080*/  S2R R3, SR_CTAID.X ;  /* 0x0000000000037919 */ /* 0x000e620000002500 */
[----:B0-----:R-:W-:-:S05]  /*0090*/  IMAD R0, R5, UR5, R0 ;  /* 0x0000000505007c24 */ /* 0x001fca000f8e0200 */
[----:B---3--:R-:W-:Y:S01]  /*00a0*/  ISETP.GE.AND P0, PT, R0, UR6, PT ;  /* 0x0000000600007c0c */ /* 0x008fe2000bf06270 */
[----:B-1----:R-:W-:-:S05]  /*00b0*/  IMAD R16, R3, UR4, R16 ;  /* 0x0000000403107c24 */ /* 0x002fca000f8e0210 */
[----:B--2---:R-:W-:-:S13]  /*00c0*/  ISETP.GE.OR P0, PT, R16, R17, P0 ;  /* 0x000000111000720c */ /* 0x004fda0000706670 */
[----:B------:R-:W-:Y:S05]  /*00d0*/  @P0 EXIT ;  /* 0x000000000000094d */ /* 0x000fea0003800000 */
[----:B------:R-:W0:Y:S01]  /*00e0*/  LDC R19, c[0x0][0x39c] ;  /* 0x0000e700ff137b82 */ /* 0x000e220000000800 */
[----:B------:R-:W1:Y:S01]  /*00f0*/  LDCU.64 UR4, c[0x0][0x358] ;  /* 0x00006b00ff0477ac */ /* 0x000e620008000a00 */
[----:B------:R-:W-:Y:S01]  /*0100*/  HFMA2 R24, -RZ, RZ, 0, 0 ;  /* 0x00000000ff187431 */ /* 0x000fe200000001ff */
[----:B0-----:R-:W-:-:S13]  /*0110*/  ISETP.GE.AND P0, PT, R19, 0x1, PT ;  /* 0x000000011300780c */ /* 0x001fda0003f06270 */
[----:B-1----:R-:W-:Y:S05]  /*0120*/  @!P0 BRA `(.L_x_0) ;  /* 0x0000000400e08947 */ /* 0x002fea0003800000 */
[C---:B------:R-:W-:Y:S01]  /*0130*/  ISETP.GE.U32.AND P1, PT, R19.reuse, 0x8, PT ;  /* 0x000000081300780c */ /* 0x040fe20003f26070 */
[----:B------:R-:W-:Y:S01]  /*0140*/  IMAD R20, R0, R19, RZ ;  /* 0x0000001300147224 */ /* 0x000fe200078e02ff */
[----:B------:R-:W-:Y:S02]  /*0150*/  LOP3.LUT R27, R19, 0x7, RZ, 0xc0, !PT ;  /* 0x00000007131b7812 */ /* 0x000fe400078ec0ff */
[----:B------:R-:W-:Y:S02]  /*0160*/  MOV R24, RZ ;  /* 0x000000ff00187202 */ /* 0x000fe40000000f00 */
[----:B------:R-:W-:Y:S02]  /*0170*/  ISETP.NE.AND P0, PT, R27, RZ, PT ;  /* 0x000000ff1b00720c */ /* 0x000fe40003f05270 */
[----:B------:R-:W-:-:S05]  /*0180*/  MOV R21, RZ ;  /* 0x000000ff00157202 */ /* 0x000fca0000000f00 */
[----:B------:R-:W-:Y:S06]  /*0190*/  @!P1 BRA `(.L_x_1) ;  /* 0x0000000000c49947 */ /* 0x000fec0003800000 */
[----:B------:R-:W0:Y:S01]  /*01a0*/  LDC.64 R2, c[0x0][0x380] ;  /* 0x0000e000ff027b82 */ /* 0x000e220000000a00 */
[----:B------:R-:W-:Y:S02]  /*01b0*/  LOP3.LUT R21, R19, 0x7ffffff8, RZ, 0xc0, !PT ;  /* 0x7ffffff813157812 */ /* 0x000fe400078ec0ff */
[----:B------:R-:W-:Y:S02]  /*01c0*/  MOV R24, RZ ;  /* 0x000000ff00187202 */ /* 0x000fe40000000f00 */
[----:B------:R-:W-:Y:S02]  /*01d0*/  MOV R18, R16 ;  /* 0x0000001000127202 */ /* 0x000fe40000000f00 */
[----:B------:R-:W-:Y:S01]  /*01e0*/  IADD3 R22, PT, PT, -R21, RZ, RZ ;  /* 0x000000ff15167210 */ /* 0x000fe20007ffe1ff */
[----:B0-----:R-:W-:-:S03]  /*01f0*/  IMAD.WIDE.U32 R2, R20, 0x4, R2 ;  /* 0x0000000414027825 */ /* 0x001fc600078e0002 */
[----:B------:R-:W-:-:S04]  /*0200*/  IADD3 R4, P1, PT, R2, 0x10, RZ ;  /* 0x0000001002047810 */ /* 0x000fc80007f3e0ff */
[----:B------:R-:W-:-:S09]  /*0210*/  IADD3.X R5, PT, PT, RZ, R3, RZ, P1, !PT ;  /* 0x00000003ff057210 */ /* 0x000fd20000ffe4ff */
.L_x_2:
[----:B------:R-:W0:Y:S01]  /*0220*/  LDC.64 R14, c[0x0][0x388] ;  /* 0x0000e200ff0e7b82 */ /* 0x000e220000000a00 */
[----:B------:R-:W-:Y:S02]  /*0230*/  MOV R2, R4 ;  /* 0x0000000400027202 */ /* 0x000fe40000000f00 */
[----:B------:R-:W-:-:S05]  /*0240*/  MOV R3, R5 ;  /* 0x0000000500037202 */ /* 0x000fca0000000f00 */
[----:B------:R-:W2:Y:S04]  /*0250*/  LDG.E R25, desc[UR4][R2.64+-0x10] ;  /* 0xfffff00402197981 */ /* 0x000ea8000c1e1900 */
[----:B------:R-:W3:Y:S04]  /*0260*/  LDG.E R23, desc[UR4][R2.64+-0xc] ;  /* 0xfffff40402177981 */ /* 0x000ee8000c1e1900 */
[----:B------:R-:W4:Y:S04]  /*0270*/  LDG.E R29, desc[UR4][R2.64+-0x8] ;  /* 0xfffff804021d7981 */ /* 0x000f28000c1e1900 */
[----:B------:R-:W5:Y:S01]  /*0280*/  LDG.E R28, desc[UR4][R2.64+-0x4] ;  /* 0xfffffc04021c7981 */ /* 0x000f62000c1e1900 */
[----:B0-----:R-:W-:-:S05]  /*0290*/  IMAD.WIDE R14, R18, 0x4, R14 ;  /* 0x00000004120e7825 */ /* 0x001fca00078e020e */
[----:B------:R0:W2:Y:S01]  /*02a0*/  LDG.E R26, desc[UR4][R14.64] ;  /* 0x000000040e1a7981 */ /* 0x0000a2000c1e1900 */
[----:B------:R-:W-:-:S04]  /*02b0*/  IMAD.WIDE R12, R17, 0x4, R14 ;  /* 0x00000004110c7825 */ /* 0x000fc800078e020e */
[C---:B------:R-:W-:Y:S02]  /*02c0*/  IMAD.WIDE R4, R17.reuse, 0x4, R12 ;  /* 0x0000000411047825 */ /* 0x040fe400078e020c */
[----:B------:R-:W3:Y:S02]  /*02d0*/  LDG.E R12, desc[UR4][R12.64] ;  /* 0x000000040c0c7981 */ /* 0x000ee4000c1e1900 */
[C---:B------:R-:W-:Y:S02]  /*02e0*/  IMAD.WIDE R8, R17.reuse, 0x4, R4 ;  /* 0x0000000411087825 */ /* 0x040fe400078e0204 */
[----:B------:R-:W4:Y:S02]  /*02f0*/  LDG.E R4, desc[UR4][R4.64] ;  /* 0x0000000404047981 */ /* 0x000f24000c1e1900 */
[C---:B------:R-:W-:Y:S02]  /*0300*/  IMAD.WIDE R6, R17.reuse, 0x4, R8 ;  /* 0x0000000411067825 */ /* 0x040fe400078e0208 */
[----:B------:R-:W5:Y:S02]  /*0310*/  LDG.E R8, desc[UR4][R8.64] ;  /* 0x0000000408087981 */ /* 0x000f64000c1e1900 */
[----:B------:R-:W-:-:S02]  /*0320*/  IMAD.WIDE R10, R17, 0x4, R6 ;  /* 0x00000004110a7825 */ /* 0x000fc400078e0206 */
[----:B------:R-:W5:Y:S04]  /*0330*/  LDG.E R5, desc[UR4][R2.64] ;  /* 0x0000000402057981 */ /* 0x000f68000c1e1900 */
[----:B------:R-:W5:Y:S01]  /*0340*/  LDG.E R6, desc[UR4][R6.64] ;  /* 0x0000000406067981 */ /* 0x000f62000c1e1900 */
[----:B0-----:R-:W-:-:S03]  /*0350*/  IMAD.WIDE R14, R17, 0x4, R10 ;  /* 0x00000004110e7825 */ /* 0x001fc600078e020a */
[----:B------:R-:W5:Y:S04]  /*0360*/  LDG.E R10, desc[UR4][R10.64] ;  /* 0x000000040a0a7981 */ /* 0x000f68000c1e1900 */
[----:B------:R-:W5:Y:S04]  /*0370*/  LDG.E R13, desc[UR4][R14.64] ;  /* 0x000000040e0d7981 */ /* 0x000f68000c1e1900 */
[----:B------:R-:W5:Y:S04]  /*0380*/  LDG.E R7, desc[UR4][R2.64+0x4] ;  /* 0x0000040402077981 */ /* 0x000f68000c1e1900 */
[----:B------:R-:W5:Y:S01]  /*0390*/  LDG.E R9, desc[UR4][R2.64+0xc] ;  /* 0x00000c0402097981 */ /* 0x000f62000c1e1900 */
[----:B--2---:R-:W-:Y:S01]  /*03a0*/  FFMA R26, R25, R26, R24 ;  /* 0x0000001a191a7223 */ /* 0x004fe20000000018 */
[----:B------:R-:W-:-:S02]  /*03b0*/  IMAD.WIDE R24, R17, 0x4, R14 ;  /* 0x0000000411187825 */ /* 0x000fc400078e020e */
[----:B------:R-:W2:Y:S04]  /*03c0*/  LDG.E R14, desc[UR4][R2.64+0x8] ;  /* 0x00000804020e7981 */ /* 0x000ea8000c1e1900 */
[----:B------:R-:W2:Y:S01]  /*03d0*/  LDG.E R24, desc[UR4][R24.64] ;  /* 0x0000000418187981 */ /* 0x000ea2000c1e1900 */
[----:B---3--:R-:W-:Y:S01]  /*03e0*/  FFMA R12, R23, R12, R26 ;  /* 0x0000000c170c7223 */ /* 0x008fe2000000001a */
[----:B------:R-:W-:-:S03]  /*03f0*/  IADD3 R22, PT, PT, R22, 0x8, RZ ;  /* 0x0000000816167810 */ /* 0x000fc60007ffe0ff */
[----:B----4-:R-:W-:Y:S01]  /*0400*/  FFMA R29, R29, R4, R12 ;  /* 0x000000041d1d7223 */ /* 0x010fe2000000000c */
[----:B------:R-:W-:-:S03]  /*0410*/  ISETP.NE.AND P1, PT, R22, RZ, PT ;  /* 0x000000ff1600720c */ /* 0x000fc60003f25270 */
[----:B-----5:R-:W-:Y:S01]  /*0420*/  FFMA R8, R28, R8, R29 ;  /* 0x000000081c087223 */ /* 0x020fe2000000001d */
[----:B------:R-:W-:-:S03]  /*0430*/  IADD3 R4, P2, PT, R2, 0x20, RZ ;  /* 0x0000002002047810 */ /* 0x000fc60007f5e0ff */
[----:B------:R-:W-:Y:S01]  /*0440*/  FFMA R6, R5, R6, R8 ;  /* 0x0000000605067223 */ /* 0x000fe20000000008 */
[----:B------:R-:W-:Y:S02]  /*0450*/  IADD3.X R5, PT, PT, RZ, R3, RZ, P2, !PT ;  /* 0x00000003ff057210 */ /* 0x000fe400017fe4ff */
[----:B------:R-:W-:Y:S01]  /*0460*/  LEA R18, R17, R18, 0x3 ;  /* 0x0000001211127211 */ /* 0x000fe200078e18ff */
[----:B------:R-:W-:-:S04]  /*0470*/  FFMA R7, R7, R10, R6 ;  /* 0x0000000a07077223 */ /* 0x000fc80000000006 */
[----:B--2---:R-:W-:-:S04]  /*0480*/  FFMA R14, R14, R13, R7 ;  /* 0x0000000d0e0e7223 */ /* 0x004fc80000000007 */
[----:B------:R-:W-:Y:S01]  /*0490*/  FFMA R24, R9, R24, R14 ;  /* 0x0000001809187223 */ /* 0x000fe2000000000e */
[----:B------:R-:W-:Y:S06]  /*04a0*/  @P1 BRA `(.L_x_2) ;  /* 0xfffffffc005c1947 */ /* 0x000fec000383ffff */
.L_x_1:
[----:B------:R-:W-:Y:S05]  /*04b0*/  @!P0 BRA `(.L_x_0) ;  /* 0x0000000000fc8947 */ /* 0x000fea0003800000 */
[----:B------:R-:W-:Y:S02]  /*04c0*/  ISETP.GE.U32.AND P1, PT, R27, 0x4, PT ;  /* 0x000000041b00780c */ /* 0x000fe40003f26070 */
[----:B------:R-:W-:-:S04]  /*04d0*/  LOP3.LUT R14, R19, 0x3, RZ, 0xc0, !PT ;  /* 0x00000003130e7812 */ /* 0x000fc800078ec0ff */
[----:B------:R-:W-:-:S07]  /*04e0*/  ISETP.NE.AND P0, PT, R14, RZ, PT ;  /* 0x000000ff0e00720c */ /* 0x000fce0003f05270 */
[----:B------:R-:W-:Y:S06]  /*04f0*/  @!P1 BRA `(.L_x_3) ;  /* 0x00000000006c9947 */ /* 0x000fec0003800000 */
[----:B------:R-:W0:Y:S01]  /*0500*/  LDC.64 R4, c[0x0][0x388] ;  /* 0x0000e200ff047b82 */ /* 0x000e220000000a00 */
[----:B------:R-:W1:Y:S01]  /*0510*/  LDCU.64 UR6, c[0x0][0x380] ;  /* 0x00007000ff0677ac */ /* 0x000e620008000a00 */
[----:B------:R-:W-:Y:S01]  /*0520*/  IMAD R7, R21, R17, R16 ;  /* 0x0000001115077224 */ /* 0x000fe200078e0210 */
[CC--:B------:R-:W-:Y:S02]  /*0530*/  IADD3 R3, PT, PT, R20.reuse, R21.reuse, RZ ;  /* 0x0000001514037210 */ /* 0x0c0fe40007ffe0ff */
[----:B------:R-:W-:-:S03]  /*0540*/  IADD3 R8, P1, PT, R20, R21, RZ ;  /* 0x0000001514087210 */ /* 0x000fc60007f3e0ff */
[----:B------:R-:W2:Y:S01]  /*0550*/  LDC.64 R12, c[0x0][0x380] ;  /* 0x0000e000ff0c7b82 */ /* 0x000ea20000000a00 */
[----:B0-----:R-:W-:-:S04]  /*0560*/  IMAD.WIDE R4, R7, 0x4, R4 ;  /* 0x0000000407047825 */ /* 0x001fc800078e0204 */
[----:B------:R-:W-:Y:S02]  /*0570*/  IMAD.WIDE R6, R17, 0x4, R4 ;  /* 0x0000000411067825 */ /* 0x000fe400078e0204 */
[----:B------:R-:W3:Y:S02]  /*0580*/  LDG.E R4, desc[UR4][R4.64] ;  /* 0x0000000404047981 */ /* 0x000ee4000c1e1900 */
[----:B--2---:R-:W-:Y:S01]  /*0590*/  IMAD.WIDE.U32 R12, R3, 0x4, R12 ;  /* 0x00000004030c7825 */ /* 0x004fe200078e000c */
[----:B------:R-:W-:Y:S02]  /*05a0*/  IADD3.X R3, PT, PT, RZ, RZ, RZ, P1, !PT ;  /* 0x000000ffff037210 */ /* 0x000fe40000ffe4ff */
[----:B-1----:R-:W-:-:S03]  /*05b0*/  LEA R2, P1, R8, UR6, 0x2 ;  /* 0x0000000608027c11 */ /* 0x002fc6000f8210ff */
[----:B------:R-:W3:Y:S01]  /*05c0*/  LDG.E R13, desc[UR4][R12.64] ;  /* 0x000000040c0d7981 */ /* 0x000ee2000c1e1900 */
[----:B------:R-:W-:Y:S01]  /*05d0*/  LEA.HI.X R3, R8, UR7, R3, 0x2, P1 ;  /* 0x0000000708037c11 */ /* 0x000fe200088f1403 */
[C---:B------:R-:W-:Y:S02]  /*05e0*/  IMAD.WIDE R8, R17.reuse, 0x4, R6 ;  /* 0x0000000411087825 */ /* 0x040fe400078e0206 */
[----:B------:R-:W2:Y:S04]  /*05f0*/  LDG.E R6, desc[UR4][R6.64] ;  /* 0x0000000406067981 */ /* 0x000ea8000c1e1900 */
[----:B------:R-:W2:Y:S01]  /*0600*/  LDG.E R15, desc[UR4][R2.64+0x4] ;  /* 0x00000404020f7981 */ /* 0x000ea2000c1e1900 */
[----:B------:R-:W-:-:S03]  /*0610*/  IMAD.WIDE R10, R17, 0x4, R8 ;  /* 0x00000004110a7825 */ /* 0x000fc600078e0208 */
[----:B------:R-:W4:Y:S04]  /*0620*/  LDG.E R22, desc[UR4][R8.64] ;  /* 0x0000000408167981 */ /* 0x000f28000c1e1900 */
[----:B------:R-:W4:Y:S04]  /*0630*/  LDG.E R18, desc[UR4][R2.64+0x8] ;  /* 0x0000080402127981 */ /* 0x000f28000c1e1900 */
[----:B------:R-:W5:Y:S04]  /*0640*/  LDG.E R26, desc[UR4][R2.64+0xc] ;  /* 0x00000c04021a7981 */ /* 0x000f68000c1e1900 */
[----:B------:R-:W5:Y:S01]  /*0650*/  LDG.E R10, desc[UR4][R10.64] ;  /* 0x000000040a0a7981 */ /* 0x000f62000c1e1900 */
[----:B------:R-:W-:Y:S01]  /*0660*/  IADD3 R21, PT, PT, R21, 0x4, RZ ;  /* 0x0000000415157810 */ /* 0x000fe20007ffe0ff */
[----:B---3--:R-:W-:-:S04]  /*0670*/  FFMA R24, R13, R4, R24 ;  /* 0x000000040d187223 */ /* 0x008fc80000000018 */
[----:B--2---:R-:W-:-:S04]  /*0680*/  FFMA R15, R15, R6, R24 ;  /* 0x000000060f0f7223 */ /* 0x004fc80000000018 */
[----:B----4-:R-:W-:-:S04]  /*0690*/  FFMA R15, R18, R22, R15 ;  /* 0x00000016120f7223 */ /* 0x010fc8000000000f */
[----:B-----5:R-:W-:-:S07]  /*06a0*/  FFMA R24, R26, R10, R15 ;  /* 0x0000000a1a187223 */ /* 0x020fce000000000f */
.L_x_3:
[----:B------:R-:W-:Y:S05]  /*06b0*/  @!P0 BRA `(.L_x_0) ;  /* 0x00000000007c8947 */ /* 0x000fea0003800000 */
[----:B------:R-:W-:Y:S01]  /*06c0*/  ISETP.NE.AND P1, PT, R14, 0x1, PT ;  /* 0x000000010e00780c */ /* 0x000fe20003f25270 */
[----:B------:R-:W0:Y:S01]  /*06d0*/  LDC.64 R10, c[0x0][0x380] ;  /* 0x0000e000ff0a7b82 */ /* 0x000e220000000a00 */
[----:B------:R-:W-:-:S04]  /*06e0*/  LOP3.LUT R19, R19, 0x1, RZ, 0xc0, !PT ;  /* 0x0000000113137812 */ /* 0x000fc800078ec0ff */
[----:B------:R-:W-:-:S03]  /*06f0*/  ISETP.NE.U32.AND P0, PT, R19, 0x1, PT ;  /* 0x000000011300780c */ /* 0x000fc60003f05070 */
[----:B------:R-:W1:Y:S04]  /*0700*/  LDC.64 R8, c[0x0][0x388] ;  /* 0x0000e200ff087b82 */ /* 0x000e680000000a00 */
[CC--:B------:R-:W-:Y:S02]  /*0710*/  @P1 IADD3 R13, PT, PT, R20.reuse, R21.reuse, RZ ;  /* 0x00000015140d1210 */ /* 0x0c0fe40007ffe0ff */
[----:B------:R-:W-:Y:S02]  /*0720*/  @P1 IADD3 R12, P2, PT, R20, R21, RZ ;  /* 0x00000015140c1210 */ /* 0x000fe40007f5e0ff */
[----:B------:R-:W2:Y:S02]  /*0730*/  @P1 LDC.64 R2, c[0x0][0x380] ;  /* 0x0000e000ff021b82 */ /* 0x000ea40000000a00 */
[----:B------:R-:W-:-:S06]  /*0740*/  @P1 IADD3.X R14, PT, PT, RZ, RZ, RZ, P2, !PT ;  /* 0x000000ffff0e1210 */ /* 0x000fcc00017fe4ff */
[----:B------:R-:W3:Y:S01]  /*0750*/  LDC.64 R4, c[0x0][0x380] ;  /* 0x0000e000ff047b82 */ /* 0x000ee20000000a00 */
[----:B0-----:R-:W-:-:S04]  /*0760*/  @P1 IMAD.WIDE.U32 R10, R13, 0x4, R10 ;  /* 0x000000040d0a1825 */ /* 0x001fc800078e000a */
[C---:B------:R-:W-:Y:S01]  /*0770*/  @P1 IMAD R13, R21.reuse, R17, R16 ;  /* 0x00000011150d1224 */ /* 0x040fe200078e0210 */
[----:B------:R-:W-:Y:S01]  /*0780*/  @P1 IADD3 R21, PT, PT, R21, 0x2, RZ ;  /* 0x0000000215151810 */ /* 0x000fe20007ffe0ff */
[----:B------:R-:W4:Y:S01]  /*0790*/  @P1 LDG.E R11, desc[UR4][R10.64] ;  /* 0x000000040a0b1981 */ /* 0x000f22000c1e1900 */
[----:B------:R-:W0:Y:S01]  /*07a0*/  LDC.64 R6, c[0x0][0x388] ;  /* 0x0000e200ff067b82 */ /* 0x000e220000000a00 */
[----:B-1----:R-:W-:Y:S01]  /*07b0*/  @P1 IMAD.WIDE R8, R13, 0x4, R8 ;  /* 0x000000040d081825 */ /* 0x002fe200078e0208 */
[----:B------:R-:W-:Y:S02]  /*07c0*/  @!P0 IADD3 R15, PT, PT, R20, R21, RZ ;  /* 0x00000015140f8210 */ /* 0x000fe40007ffe0ff */
[----:B--2---:R-:W-:Y:S01]  /*07d0*/  @P1 LEA R2, P2, R12, R2, 0x2 ;  /* 0x000000020c021211 */ /* 0x004fe200078410ff */
[----:B------:R-:W-:-:S03]  /*07e0*/  @!P0 IMAD R21, R21, R17, R16 ;  /* 0x0000001115158224 */ /* 0x000fc600078e0210 */
[----:B------:R-:W-:Y:S01]  /*07f0*/  @P1 LEA.HI.X R3, R12, R3, R14, 0x2, P2 ;  /* 0x000000030c031211 */ /* 0x000fe200010f140e */
[----:B------:R-:W-:Y:S01]  /*0800*/  @P1 IMAD.WIDE R12, R17, 0x4, R8 ;  /* 0x00000004110c1825 */ /* 0x000fe200078e0208 */
[----:B------:R-:W4:Y:S03]  /*0810*/  @P1 LDG.E R14, desc[UR4][R8.64] ;  /* 0x00000004080e1981 */ /* 0x000f26000c1e1900 */
[----:B---3--:R-:W-:Y:S01]  /*0820*/  @!P0 IMAD.WIDE.U32 R4, R15, 0x4, R4 ;  /* 0x000000040f048825 */ /* 0x008fe200078e0004 */
[----:B------:R-:W2:Y:S04]  /*0830*/  @P1 LDG.E R2, desc[UR4][R2.64+0x4] ;  /* 0x0000040402021981 */ /* 0x000ea8000c1e1900 */
[----:B------:R-:W2:Y:S01]  /*0840*/  @P1 LDG.E R12, desc[UR4][R12.64] ;  /* 0x000000040c0c1981 */ /* 0x000ea2000c1e1900 */
[----:B0-----:R-:W-:-:S03]  /*0850*/  @!P0 IMAD.WIDE R6, R21, 0x4, R6 ;  /* 0x0000000415068825 */ /* 0x001fc600078e0206 */
[----:B------:R-:W3:Y:S04]  /*0860*/  @!P0 LDG.E R5, desc[UR4][R4.64] ;  /* 0x0000000404058981 */ /* 0x000ee8000c1e1900 */
[----:B------:R-:W3:Y:S01]  /*0870*/  @!P0 LDG.E R6, desc[UR4][R6.64] ;  /* 0x0000000406068981 */ /* 0x000ee2000c1e1900 */
[----:B----4-:R-:W-:-:S04]  /*0880*/  @P1 FFMA R11, R11, R14, R24 ;  /* 0x0000000e0b0b1223 */ /* 0x010fc80000000018 */
[----:B--2---:R-:W-:-:S04]  /*0890*/  @P1 FFMA R24, R2, R12, R11 ;  /* 0x0000000c02181223 */ /* 0x004fc8000000000b */
[----:B---3--:R-:W-:-:S07]  /*08a0*/  @!P0 FFMA R24, R5, R6, R24 ;  /* 0x0000000605188223 */ /* 0x008fce0000000018 */
.L_x_0:
[----:B------:R-:W0:Y:S01]  /*08b0*/  LDC.64 R2, c[0x0][0x390] ;  /* 0x0000e400ff027b82 */ /* 0x000e220000000a00 */
[----:B------:R-:W-:-:S04]  /*08c0*/  IMAD R17, R0, R17, R16 ;  /* 0x0000001100117224 */ /* 0x000fc800078e0210 */
[----:B0-----:R-:W-:-:S05]  /*08d0*/  IMAD.WIDE R2, R17, 0x4, R2 ;  /* 0x0000000411027825 */ /* 0x001fca00078e0202 */
[----:B------:R-:W-:Y:S01]  /*08e0*/  STG.E desc[UR4][R2.64], R24 ;  /* 0x0000001802007986 */ /* 0x000fe2000c101904 */
[----:B------:R-:W-:Y:S05]  /*08f0*/  EXIT ;  /* 0x000000000000794d */ /* 0x000fea0003800000 */
.L_x_4:
[----:B------:R-:W-:-:S00]  /*0900*/  BRA `(.L_x_4) ;  /* 0xfffffffc00fc7947 */ /* 0x000fc0000383ffff */
[----:B------:R-:W-:-:S00]  /*0910*/  NOP ;  /* 0x0000000000007918 */ /* 0x000fc00000000000 */
        /* <DEDUP_REMOVED lines=14> */
.L_x_5:


//--------------------- .nv.shared.reserved.0     --------------------------
	.section	.nv.shared.reserved.0,"aw",@nobits
	.weak		__nv_reservedSMEM_offset_0_alias
	.size		__nv_reservedSMEM_offset_0_alias, 0, 64
	.other		__nv_reservedSMEM_offset_0_alias,@"STO_CUDA_RESERVED_SHARED STV_DEFAULT"
__nv_reservedSMEM_offset_0_alias:
	.zero		0
	.zero		64


//--------------------- .nv.constant0._Z22multiplyMatrixOnDevicePfS_S_iii --------------------------
	.section	.nv.constant0._Z22multiplyMatrixOnDevicePfS_S_iii,"a",@progbits
	.sectionflags	@""
	.align	4
.nv.constant0._Z22multiplyMatrixOnDevicePfS_S_iii:
	.zero		932


//--------------------- SYMBOLS --------------------------

	.type		.nv.reservedSmem.offset0,@object
	.size		.nv.reservedSmem.offset0,0x4
